	.headerflags	@"EF_CUDA_TEXMODE_UNIFIED EF_CUDA_64BIT_ADDRESS EF_CUDA_ACCELERATORS EF_CUDA_SM90 EF_CUDA_VIRTUAL_SM(EF_CUDA_SM90)"
	.elftype	@"ET_EXEC"


//--------------------- .nv.info                  --------------------------
	.section	.nv.info,"",@"SHT_CUDA_INFO"
	.align	4


	//----- nvinfo : EIATTR_REGCOUNT
	.align		4
        /*0000*/ 	.byte	0x04, 0x2f
        /*0002*/ 	.short	(.L_1 - .L_0)
	.align		4
.L_0:
        /*0004*/ 	.word	index@(triton_poi_fused_reflection_pad1d_8)
        /*0008*/ 	.word	0x0000000e


	//----- nvinfo : EIATTR_MIN_STACK_SIZE
	.align		4
.L_1:
        /*000c*/ 	.byte	0x04, 0x12
        /*000e*/ 	.short	(.L_3 - .L_2)
	.align		4
.L_2:
        /*0010*/ 	.word	index@(triton_poi_fused_reflection_pad1d_8)
        /*0014*/ 	.word	0x00000000


	//----- nvinfo : EIATTR_FRAME_SIZE
	.align		4
.L_3:
        /*0018*/ 	.byte	0x04, 0x11
        /*001a*/ 	.short	(.L_5 - .L_4)
	.align		4
.L_4:
        /*001c*/ 	.word	index@(triton_poi_fused_reflection_pad1d_8)
        /*0020*/ 	.word	0x00000000


	//----- nvinfo : EIATTR_MIN_STACK_SIZE
	.align		4
.L_5:
        /*0024*/ 	.byte	0x04, 0x12
        /*0026*/ 	.short	(.L_7 - .L_6)
	.align		4
.L_6:
        /*0028*/ 	.word	index@(triton_poi_fused_reflection_pad1d_8)
        /*002c*/ 	.word	0x00000000
.L_7:


//--------------------- .nv.info.triton_poi_fused_reflection_pad1d_8 --------------------------
	.section	.nv.info.triton_poi_fused_reflection_pad1d_8,"",@"SHT_CUDA_INFO"
	.sectionflags	@""
	.align	4


	//----- nvinfo : EIATTR_CUDA_API_VERSION
	.align		4
        /*0000*/ 	.byte	0x04, 0x37
        /*0002*/ 	.short	(.L_9 - .L_8)
.L_8:
        /*0004*/ 	.word	0x0000007c


	//----- nvinfo : EIATTR_KPARAM_INFO
	.align		4
.L_9:
        /*0008*/ 	.byte	0x04, 0x17
        /*000a*/ 	.short	(.L_11 - .L_10)
.L_10:
        /*000c*/ 	.word	0x00000000
        /*0010*/ 	.short	0x0002
        /*0012*/ 	.short	0x0010
        /*0014*/ 	.byte	0x00, 0xf0, 0x11, 0x00


	//----- nvinfo : EIATTR_KPARAM_INFO
	.align		4
.L_11:
        /*0018*/ 	.byte	0x04, 0x17
        /*001a*/ 	.short	(.L_13 - .L_12)
.L_12:
        /*001c*/ 	.word	0x00000000
        /*0020*/ 	.short	0x0001
        /*0022*/ 	.short	0x0008
        /*0024*/ 	.byte	0x00, 0xf4, 0x21, 0x00


	//----- nvinfo : EIATTR_KPARAM_INFO
	.align		4
.L_13:
        /*0028*/ 	.byte	0x04, 0x17
        /*002a*/ 	.short	(.L_15 - .L_14)
.L_14:
        /*002c*/ 	.word	0x00000000
        /*0030*/ 	.short	0x0000
        /*0032*/ 	.short	0x0000
        /*0034*/ 	.byte	0x00, 0xf4, 0x21, 0x00


	//----- nvinfo : EIATTR_SPARSE_MMA_MASK
	.align		4
.L_15:
        /*0038*/ 	.byte	0x03, 0x50
        /*003a*/ 	.short	0x0000


	//----- nvinfo : EIATTR_MAXREG_COUNT
	.align		4
        /*003c*/ 	.byte	0x03, 0x1b
        /*003e*/ 	.short	0x00ff


	//----- nvinfo : EIATTR_EXIT_INSTR_OFFSETS
	.align		4
        /*0040*/ 	.byte	0x04, 0x1c
        /*0042*/ 	.short	(.L_17 - .L_16)


	//   ....[0]....
.L_16:
        /*0044*/ 	.word	0x000001f0


	//   ....[1]....
        /*0048*/ 	.word	0x00000210


	//----- nvinfo : EIATTR_REQNTID
	.align		4
.L_17:
        /*004c*/ 	.byte	0x04, 0x10
        /*004e*/ 	.short	(.L_19 - .L_18)
.L_18:
        /*0050*/ 	.word	0x00000080
        /*0054*/ 	.word	0x00000001
        /*0058*/ 	.word	0x00000001


	//----- nvinfo : EIATTR_CBANK_PARAM_SIZE
	.align		4
.L_19:
        /*005c*/ 	.byte	0x03, 0x19
        /*005e*/ 	.short	0x0014


	//----- nvinfo : EIATTR_PARAM_CBANK
	.align		4
        /*0060*/ 	.byte	0x04, 0x0a
        /*0062*/ 	.short	(.L_21 - .L_20)
	.align		4
.L_20:
        /*0064*/ 	.word	index@(.nv.constant0.triton_poi_fused_reflection_pad1d_8)
        /*0068*/ 	.short	0x0210
        /*006a*/ 	.short	0x0014


	//----- nvinfo : EIATTR_SW_WAR
	.align		4
.L_21:
        /*006c*/ 	.byte	0x04, 0x36
        /*006e*/ 	.short	(.L_23 - .L_22)
.L_22:
        /*0070*/ 	.word	0x00000008
.L_23:


//--------------------- .nv.callgraph             --------------------------
	.section	.nv.callgraph,"",@"SHT_CUDA_CALLGRAPH"
	.align	4
	.sectionentsize	8
	.align		4
        /*0000*/ 	.word	0x00000000
	.align		4
        /*0004*/ 	.word	0xffffffff
	.align		4
        /*0008*/ 	.word	0x00000000
	.align		4
        /*000c*/ 	.word	0xfffffffe
	.align		4
        /*0010*/ 	.word	0x00000000
	.align		4
        /*0014*/ 	.word	0xfffffffd
	.align		4
        /*0018*/ 	.word	0x00000000
	.align		4
        /*001c*/ 	.word	0xfffffffc


//--------------------- .text.triton_poi_fused_reflection_pad1d_8 --------------------------
	.section	.text.triton_poi_fused_reflection_pad1d_8,"ax",@progbits
	.align	128
        .global         triton_poi_fused_reflection_pad1d_8
        .type           triton_poi_fused_reflection_pad1d_8,@function
        .size           triton_poi_fused_reflection_pad1d_8,(.L_x_1 - triton_poi_fused_reflection_pad1d_8)
        .other          triton_poi_fused_reflection_pad1d_8,@"STO_CUDA_ENTRY STV_DEFAULT"
triton_poi_fused_reflection_pad1d_8:
.text.triton_poi_fused_reflection_pad1d_8:
[----:B------:R-:W0:Y:S02]  /*0000*/  LDC R1, c[0x0][0x28] ;  /* 0x00000a00ff017b82 */ /* 0x000e240000000800 */
[----:B------:R-:W1:Y:S01]  /*0010*/  S2R R0, SR_TID.X ;  /* 0x0000000000007919 */ /* 0x000e620000002100 */
[----:B------:R-:W-:Y:S01]  /*0020*/  CS2R R10, SRZ ;  /* 0x00000000000a7805 */ /* 0x000fe2000001ff00 */
[----:B------:R-:W-:Y:S01]  /*0030*/  ULDC.64 UR4, c[0x0][0x208] ;  /* 0x0000820000047ab9 */ /* 0x000fe20000000a00 */
[----:B------:R-:W2:Y:S01]  /*0040*/  S2R R9, SR_CTAID.X ;  /* 0x0000000000097919 */ /* 0x000ea20000002500 */
[----:B-1----:R-:W-:-:S05]  /*0050*/  IMAD.SHL.U32 R0, R0, 0x2, RZ ;  /* 0x0000000200007824 */ /* 0x002fca00078e00ff */
[----:B------:R-:W-:-:S04]  /*0060*/  LOP3.LUT R0, R0, 0xfe, RZ, 0xc0, !PT ;  /* 0x000000fe00007812 */ /* 0x000fc800078ec0ff */
[----:B--2---:R-:W-:-:S04]  /*0070*/  LEA R9, R9, R0, 0x8 ;  /* 0x0000000009097211 */ /* 0x004fc800078e40ff */
[C---:B------:R-:W-:Y:S01]  /*0080*/  ISETP.GE.AND P0, PT, R9.reuse, 0x104, PT ;  /* 0x000001040900780c */ /* 0x040fe20003f06270 */
[C---:B------:R-:W-:Y:S02]  /*0090*/  VIADD R0, R9.reuse, 0x1 ;  /* 0x0000000109007836 */ /* 0x040fe40000000000 */
[----:B------:R-:W-:-:S04]  /*00a0*/  IMAD.HI R2, R9, 0x7e07e07f, RZ ;  /* 0x7e07e07f09027827 */ /* 0x000fc800078e02ff */
[----:B------:R-:W-:Y:S01]  /*00b0*/  IMAD.HI R5, R0, 0x7e07e07f, RZ ;  /* 0x7e07e07f00057827 */ /* 0x000fe200078e02ff */
[----:B------:R-:W-:-:S04]  /*00c0*/  SHF.R.U32.HI R3, RZ, 0x1f, R2 ;  /* 0x0000001fff037819 */ /* 0x000fc80000011602 */
[----:B------:R-:W-:Y:S02]  /*00d0*/  SHF.R.U32.HI R6, RZ, 0x1f, R5 ;  /* 0x0000001fff067819 */ /* 0x000fe40000011605 */
[----:B------:R-:W-:Y:S02]  /*00e0*/  LEA.HI.SX32 R4, R2, R3, 0x1b ;  /* 0x0000000302047211 */ /* 0x000fe400078fdaff */
[----:B------:R-:W1:Y:S01]  /*00f0*/  LDC.64 R2, c[0x0][0x210] ;  /* 0x00008400ff027b82 */ /* 0x000e620000000a00 */
[----:B------:R-:W-:Y:S02]  /*0100*/  LEA.HI.SX32 R7, R5, R6, 0x1b ;  /* 0x0000000605077211 */ /* 0x000fe400078fdaff */
[----:B------:R-:W-:-:S03]  /*0110*/  IMAD R5, R4, -0x41, R9 ;  /* 0xffffffbf04057824 */ /* 0x000fc600078e0209 */
[----:B------:R-:W-:Y:S02]  /*0120*/  IMAD R0, R7, -0x41, R0 ;  /* 0xffffffbf07007824 */ /* 0x000fe400078e0200 */
[----:B------:R-:W-:Y:S02]  /*0130*/  IADD3 R5, R5, -0x3f, RZ ;  /* 0xffffffc105057810 */ /* 0x000fe40007ffe0ff */
[----:B------:R-:W-:Y:S02]  /*0140*/  VIADD R0, R0, 0xffffffc1 ;  /* 0xffffffc100007836 */ /* 0x000fe40000000000 */
[----:B------:R-:W-:-:S03]  /*0150*/  IABS R5, R5 ;  /* 0x0000000500057213 */ /* 0x000fc60000000000 */
[----:B------:R-:W-:Y:S02]  /*0160*/  IABS R0, R0 ;  /* 0x0000000000007213 */ /* 0x000fe40000000000 */
[----:B------:R-:W-:-:S03]  /*0170*/  LEA R5, R4, -R5, 0x6 ;  /* 0x8000000504057211 */ /* 0x000fc600078e30ff */
[----:B------:R-:W-:Y:S02]  /*0180*/  IMAD R7, R7, 0x40, -R0 ;  /* 0x0000004007077824 */ /* 0x000fe400078e0a00 */
[----:B-1----:R-:W-:-:S04]  /*0190*/  IMAD.WIDE R4, R5, 0x4, R2 ;  /* 0x0000000405047825 */ /* 0x002fc800078e0202 */
[----:B------:R-:W-:Y:S01]  /*01a0*/  IMAD.WIDE R2, R7, 0x4, R2 ;  /* 0x0000000407027825 */ /* 0x000fe200078e0202 */
[----:B------:R1:W5:Y:S01]  /*01b0*/  @!P0 LDG.E R10, desc[UR4][R4.64+0xfc] ;  /* 0x0000fc04040a8981 */ /* 0x000362000c1e1900 */
[----:B------:R-:W2:Y:S03]  /*01c0*/  LDC.64 R6, c[0x0][0x218] ;  /* 0x00008600ff067b82 */ /* 0x000ea60000000a00 */
[----:B------:R1:W5:Y:S01]  /*01d0*/  @!P0 LDG.E R11, desc[UR4][R2.64+0xfc] ;  /* 0x0000fc04020b8981 */ /* 0x000362000c1e1900 */
[----:B--2---:R-:W-:Y:S01]  /*01e0*/  IMAD.WIDE R6, R9, 0x4, R6 ;  /* 0x0000000409067825 */ /* 0x004fe200078e0206 */
[----:B-1----:R-:W-:Y:S06]  /*01f0*/  @P0 EXIT ;  /* 0x000000000000094d */ /* 0x002fec0003800000 */
[----:B-----5:R-:W-:Y:S01]  /*0200*/  STG.E.64 desc[UR4][R6.64], R10 ;  /* 0x0000000a06007986 */ /* 0x020fe2000c101b04 */
[----:B------:R-:W-:Y:S05]  /*0210*/  EXIT ;  /* 0x000000000000794d */ /* 0x000fea0003800000 */
.L_x_0:
[----:B------:R-:W-:-:S00]  /*0220*/  BRA `(.L_x_0) ;  /* 0xfffffffc00fc7947 */ /* 0x000fc0000383ffff */
[----:B------:R-:W-:-:S00]  /*0230*/  NOP ;  /* 0x0000000000007918 */ /* 0x000fc00000000000 */
        /* <DEDUP_REMOVED lines=12> */
.L_x_1:


//--------------------- .nv.constant0.triton_poi_fused_reflection_pad1d_8 --------------------------
	.section	.nv.constant0.triton_poi_fused_reflection_pad1d_8,"a",@progbits
	.sectionflags	@""
	.align	4
.nv.constant0.triton_poi_fused_reflection_pad1d_8:
	.zero		548
